//
// Generated by NVIDIA NVVM Compiler
//
// Compiler Build ID: CL-36424714
// Cuda compilation tools, release 13.0, V13.0.88
// Based on NVVM 20.0.0
//

.version 9.0
.target sm_100
.address_size 64

	// .globl	mandelbrot

.visible .entry mandelbrot(
	.param .u64 .ptr .align 1 mandelbrot_param_0,
	.param .u32 mandelbrot_param_1,
	.param .u32 mandelbrot_param_2,
	.param .u32 mandelbrot_param_3,
	.param .f32 mandelbrot_param_4,
	.param .f32 mandelbrot_param_5,
	.param .f32 mandelbrot_param_6,
	.param .f32 mandelbrot_param_7
)
{
	.reg .pred 	%p<8>;
	.reg .b32 	%r<22>;
	.reg .b32 	%f<35>;
	.reg .b64 	%rd<5>;

	ld.param.u64 	%rd1, [mandelbrot_param_0];
	ld.param.u32 	%r6, [mandelbrot_param_1];
	ld.param.u32 	%r9, [mandelbrot_param_2];
	ld.param.u32 	%r8, [mandelbrot_param_3];
	ld.param.f32 	%f11, [mandelbrot_param_4];
	ld.param.f32 	%f12, [mandelbrot_param_5];
	ld.param.f32 	%f13, [mandelbrot_param_6];
	ld.param.f32 	%f14, [mandelbrot_param_7];
	mov.u32 	%r10, %ctaid.x;
	mov.u32 	%r11, %ntid.x;
	mov.u32 	%r12, %tid.x;
	mad.lo.s32 	%r1, %r10, %r11, %r12;
	mov.u32 	%r13, %ctaid.y;
	mov.u32 	%r14, %ntid.y;
	mov.u32 	%r15, %tid.y;
	mad.lo.s32 	%r16, %r13, %r14, %r15;
	setp.ge.s32 	%p1, %r1, %r6;
	setp.ge.s32 	%p2, %r16, %r9;
	or.pred  	%p3, %p1, %p2;
	@%p3 bra 	$L__BB0_5;
	sub.f32 	%f15, %f12, %f11;
	cvt.rn.f32.s32 	%f16, %r1;
	mul.f32 	%f17, %f15, %f16;
	cvt.rn.f32.s32 	%f18, %r6;
	add.f32 	%f19, %f18, 0fBF800000;
	div.rn.f32 	%f20, %f17, %f19;
	add.f32 	%f1, %f11, %f20;
	sub.f32 	%f21, %f14, %f13;
	cvt.rn.f32.u32 	%f22, %r16;
	mul.f32 	%f23, %f21, %f22;
	cvt.rn.f32.u32 	%f24, %r9;
	add.f32 	%f25, %f24, 0fBF800000;
	div.rn.f32 	%f26, %f23, %f25;
	add.f32 	%f2, %f13, %f26;
	setp.lt.s32 	%p4, %r8, 1;
	mov.b32 	%r21, 0;
	@%p4 bra 	$L__BB0_4;
	mov.b32 	%r21, 0;
	mov.f32 	%f31, 0f00000000;
	mov.f32 	%f32, %f31;
	mov.f32 	%f33, %f31;
	mov.f32 	%f34, %f31;
$L__BB0_3:
	sub.f32 	%f28, %f32, %f31;
	add.f32 	%f7, %f1, %f28;
	add.f32 	%f29, %f34, %f34;
	fma.rn.f32 	%f33, %f29, %f33, %f2;
	add.s32 	%r21, %r21, 1;
	mul.f32 	%f32, %f7, %f7;
	mul.f32 	%f31, %f33, %f33;
	add.f32 	%f30, %f32, %f31;
	setp.le.f32 	%p5, %f30, 0f40800000;
	setp.lt.s32 	%p6, %r21, %r8;
	and.pred  	%p7, %p5, %p6;
	mov.f32 	%f34, %f7;
	@%p7 bra 	$L__BB0_3;
$L__BB0_4:
	mad.lo.s32 	%r19, %r6, %r16, %r1;
	cvta.to.global.u64 	%rd2, %rd1;
	mul.wide.s32 	%rd3, %r19, 4;
	add.s64 	%rd4, %rd2, %rd3;
	st.global.u32 	[%rd4], %r21;
$L__BB0_5:
	ret;

}


// ===== COMPILED SASS (sm_100) =====

	.target	sm_100

	.elftype	@"ET_EXEC"


//--------------------- .note.nv.tkinfo           --------------------------
	.section	.note.nv.tkinfo,"",@"SHT_NOTE"
	.sectionflags	@"SHF_NOTE_NV_TKINFO"
	.tkinfo
        /*0018*/ 	.word	0x00000002
        /*0030*/ 	.string	""
        /*0030*/ 	.string	"ptxas"
        /*0030*/ 	.string	"Cuda compilation tools, release 13.0, V13.0.88"
        /*0030*/ 	.string	"Build cuda_13.0.r13.0/compiler.36424714_0"
        /*0030*/ 	.string	"-arch sm_100 -m 64 "



//--------------------- .note.nv.cuinfo           --------------------------
	.section	.note.nv.cuinfo,"",@"SHT_NOTE"
	.sectionflags	@"SHF_NOTE_NV_CUINFO"
        /*0018*/ 	.short	0x0002
        /*001a*/ 	.short	0x0064
        /*001c*/ 	.short	0x0082
	.zero		2


//--------------------- .nv.info                  --------------------------
	.section	.nv.info,"",@"SHT_CUDA_INFO"
	.align	4


	//----- nvinfo : EIATTR_REGCOUNT
	.align		4
        /*0000*/ 	.byte	0x04, 0x2f
        /*0002*/ 	.short	(.L_1 - .L_0)
	.align		4
.L_0:
        /*0004*/ 	.word	index@(mandelbrot)
        /*0008*/ 	.word	0x00000011


	//----- nvinfo : EIATTR_FRAME_SIZE
	.align		4
.L_1:
        /*000c*/ 	.byte	0x04, 0x11
        /*000e*/ 	.short	(.L_3 - .L_2)
	.align		4
.L_2:
        /*0010*/ 	.word	index@($__internal_0_$__cuda_sm3x_div_rn_noftz_f32_slowpath)
        /*0014*/ 	.word	0x00000000


	//----- nvinfo : EIATTR_FRAME_SIZE
	.align		4
.L_3:
        /*0018*/ 	.byte	0x04, 0x11
        /*001a*/ 	.short	(.L_5 - .L_4)
	.align		4
.L_4:
        /*001c*/ 	.word	index@(mandelbrot)
        /*0020*/ 	.word	0x00000000


	//----- nvinfo : EIATTR_MIN_STACK_SIZE
	.align		4
.L_5:
        /*0024*/ 	.byte	0x04, 0x12
        /*0026*/ 	.short	(.L_7 - .L_6)
	.align		4
.L_6:
        /*0028*/ 	.word	index@(mandelbrot)
        /*002c*/ 	.word	0x00000000
.L_7:


//--------------------- .nv.compat                --------------------------
	.section	.nv.compat,"",@"SHT_CUDA_COMPAT_INFO"
	.align	4
        /*0000*/ 	.byte	0x02, 0x09, 0x00, 0x00, 0x02, 0x02, 0x01, 0x00, 0x02, 0x05, 0x05, 0x00, 0x03, 0x07, 0x01, 0x01
        /*0010*/ 	.byte	0x02, 0x03, 0x00, 0x00, 0x02, 0x06, 0x01, 0x00, 0x04, 0x0b, 0x08, 0x00, 0x01, 0x00, 0x00, 0x00
        /*0020*/ 	.byte	0x00, 0x00, 0x00, 0x00


//--------------------- .nv.info.mandelbrot       --------------------------
	.section	.nv.info.mandelbrot,"",@"SHT_CUDA_INFO"
	.sectionflags	@""
	.align	4


	//----- nvinfo : EIATTR_CUDA_API_VERSION
	.align		4
        /*0000*/ 	.byte	0x04, 0x37
        /*0002*/ 	.short	(.L_9 - .L_8)
.L_8:
        /*0004*/ 	.word	0x00000082


	//----- nvinfo : EIATTR_KPARAM_INFO
	.align		4
.L_9:
        /*0008*/ 	.byte	0x04, 0x17
        /*000a*/ 	.short	(.L_11 - .L_10)
.L_10:
        /*000c*/ 	.word	0x00000000
        /*0010*/ 	.short	0x0007
        /*0012*/ 	.short	0x0020
        /*0014*/ 	.byte	0x00, 0xf0, 0x11, 0x00


	//----- nvinfo : EIATTR_KPARAM_INFO
	.align		4
.L_11:
        /*0018*/ 	.byte	0x04, 0x17
        /*001a*/ 	.short	(.L_13 - .L_12)
.L_12:
        /*001c*/ 	.word	0x00000000
        /*0020*/ 	.short	0x0006
        /*0022*/ 	.short	0x001c
        /*0024*/ 	.byte	0x00, 0xf0, 0x11, 0x00


	//----- nvinfo : EIATTR_KPARAM_INFO
	.align		4
.L_13:
        /*0028*/ 	.byte	0x04, 0x17
        /*002a*/ 	.short	(.L_15 - .L_14)
.L_14:
        /*002c*/ 	.word	0x00000000
        /*0030*/ 	.short	0x0005
        /*0032*/ 	.short	0x0018
        /*0034*/ 	.byte	0x00, 0xf0, 0x11, 0x00


	//----- nvinfo : EIATTR_KPARAM_INFO
	.align		4
.L_15:
        /*0038*/ 	.byte	0x04, 0x17
        /*003a*/ 	.short	(.L_17 - .L_16)
.L_16:
        /*003c*/ 	.word	0x00000000
        /*0040*/ 	.short	0x0004
        /*0042*/ 	.short	0x0014
        /*0044*/ 	.byte	0x00, 0xf0, 0x11, 0x00


	//----- nvinfo : EIATTR_KPARAM_INFO
	.align		4
.L_17:
        /*0048*/ 	.byte	0x04, 0x17
        /*004a*/ 	.short	(.L_19 - .L_18)
.L_18:
        /*004c*/ 	.word	0x00000000
        /*0050*/ 	.short	0x0003
        /*0052*/ 	.short	0x0010
        /*0054*/ 	.byte	0x00, 0xf0, 0x11, 0x00


	//----- nvinfo : EIATTR_KPARAM_INFO
	.align		4
.L_19:
        /*0058*/ 	.byte	0x04, 0x17
        /*005a*/ 	.short	(.L_21 - .L_20)
.L_20:
        /*005c*/ 	.word	0x00000000
        /*0060*/ 	.short	0x0002
        /*0062*/ 	.short	0x000c
        /*0064*/ 	.byte	0x00, 0xf0, 0x11, 0x00


	//----- nvinfo : EIATTR_KPARAM_INFO
	.align		4
.L_21:
        /*0068*/ 	.byte	0x04, 0x17
        /*006a*/ 	.short	(.L_23 - .L_22)
.L_22:
        /*006c*/ 	.word	0x00000000
        /*0070*/ 	.short	0x0001
        /*0072*/ 	.short	0x0008
        /*0074*/ 	.byte	0x00, 0xf0, 0x11, 0x00


	//----- nvinfo : EIATTR_KPARAM_INFO
	.align		4
.L_23:
        /*0078*/ 	.byte	0x04, 0x17
        /*007a*/ 	.short	(.L_25 - .L_24)
.L_24:
        /*007c*/ 	.word	0x00000000
        /*0080*/ 	.short	0x0000
        /*0082*/ 	.short	0x0000
        /*0084*/ 	.byte	0x00, 0xf5, 0x21, 0x00


	//----- nvinfo : EIATTR_SPARSE_MMA_MASK
	.align		4
.L_25:
        /*0088*/ 	.byte	0x03, 0x50
        /*008a*/ 	.short	0x0000


	//----- nvinfo : EIATTR_MAXREG_COUNT
	.align		4
        /*008c*/ 	.byte	0x03, 0x1b
        /*008e*/ 	.short	0x00ff


	//----- nvinfo : EIATTR_MERCURY_ISA_VERSION
	.align		4
        /*0090*/ 	.byte	0x03, 0x5f
        /*0092*/ 	.short	0x0101


	//----- nvinfo : EIATTR_VRC_CTA_INIT_COUNT
	.align		4
        /*0094*/ 	.byte	0x02, 0x4a
	.zero		1
	.zero		1


	//----- nvinfo : EIATTR_EXIT_INSTR_OFFSETS
	.align		4
        /*0098*/ 	.byte	0x04, 0x1c
        /*009a*/ 	.short	(.L_27 - .L_26)


	//   ....[0]....
.L_26:
        /*009c*/ 	.word	0x000000c0


	//   ....[1]....
        /*00a0*/ 	.word	0x00000570


	//----- nvinfo : EIATTR_CRS_STACK_SIZE
	.align		4
.L_27:
        /*00a4*/ 	.byte	0x04, 0x1e
        /*00a6*/ 	.short	(.L_29 - .L_28)
.L_28:
        /*00a8*/ 	.word	0x00000000


	//----- nvinfo : EIATTR_CBANK_PARAM_SIZE
	.align		4
.L_29:
        /*00ac*/ 	.byte	0x03, 0x19
        /*00ae*/ 	.short	0x0024


	//----- nvinfo : EIATTR_PARAM_CBANK
	.align		4
        /*00b0*/ 	.byte	0x04, 0x0a
        /*00b2*/ 	.short	(.L_31 - .L_30)
	.align		4
.L_30:
        /*00b4*/ 	.word	index@(.nv.constant0.mandelbrot)
        /*00b8*/ 	.short	0x0380
        /*00ba*/ 	.short	0x0024


	//----- nvinfo : EIATTR_SW_WAR
	.align		4
.L_31:
        /*00bc*/ 	.byte	0x04, 0x36
        /*00be*/ 	.short	(.L_33 - .L_32)
.L_32:
        /*00c0*/ 	.word	0x00000008
.L_33:


//--------------------- .nv.callgraph             --------------------------
	.section	.nv.callgraph,"",@"SHT_CUDA_CALLGRAPH"
	.align	4
	.sectionentsize	8
	.align		4
        /*0000*/ 	.word	0x00000000
	.align		4
        /*0004*/ 	.word	0xffffffff
	.align		4
        /*0008*/ 	.word	0x00000000
	.align		4
        /*000c*/ 	.word	0xfffffffe
	.align		4
        /*0010*/ 	.word	0x00000000
	.align		4
        /*0014*/ 	.word	0xfffffffd
	.align		4
        /*0018*/ 	.word	0x00000000
	.align		4
        /*001c*/ 	.word	0xfffffffc


//--------------------- .text.mandelbrot          --------------------------
	.section	.text.mandelbrot,"ax",@progbits
	.align	128
        .global         mandelbrot
        .type           mandelbrot,@function
        .size           mandelbrot,(.L_x_18 - mandelbrot)
        .other          mandelbrot,@"STO_CUDA_ENTRY STV_DEFAULT"
mandelbrot:
.text.mandelbrot:
[----:B------:R-:W-:Y:S01]  /*0000*/  LDC R1, c[0x0][0x37c] ;  /* 0x0000df00ff017b82 */ /* 0x000fe20000000800 */
[----:B------:R-:W0:Y:S07]  /*0010*/  S2R R3, SR_TID.Y ;  /* 0x0000000000037919 */ /* 0x000e2e0000002200 */
[----:B------:R-:W1:Y:S01]  /*0020*/  LDC R5, c[0x0][0x360] ;  /* 0x0000d800ff057b82 */ /* 0x000e620000000800 */
[----:B------:R-:W2:Y:S01]  /*0030*/  LDCU.64 UR6, c[0x0][0x388] ;  /* 0x00007100ff0677ac */ /* 0x000ea20008000a00 */
[----:B------:R-:W1:Y:S06]  /*0040*/  S2R R0, SR_TID.X ;  /* 0x0000000000007919 */ /* 0x000e6c0000002100 */
[----:B------:R-:W0:Y:S08]  /*0050*/  S2UR UR5, SR_CTAID.Y ;  /* 0x00000000000579c3 */ /* 0x000e300000002600 */
[----:B------:R-:W0:Y:S08]  /*0060*/  LDC R2, c[0x0][0x364] ;  /* 0x0000d900ff027b82 */ /* 0x000e300000000800 */
[----:B------:R-:W1:Y:S01]  /*0070*/  S2UR UR4, SR_CTAID.X ;  /* 0x00000000000479c3 */ /* 0x000e620000002500 */
[----:B0-----:R-:W-:-:S05]  /*0080*/  IMAD R2, R2, UR5, R3 ;  /* 0x0000000502027c24 */ /* 0x001fca000f8e0203 */
[----:B--2---:R-:W-:Y:S01]  /*0090*/  ISETP.GE.AND P0, PT, R2, UR7, PT ;  /* 0x0000000702007c0c */ /* 0x004fe2000bf06270 */
[----:B-1----:R-:W-:-:S05]  /*00a0*/  IMAD R5, R5, UR4, R0 ;  /* 0x0000000405057c24 */ /* 0x002fca000f8e0200 */
[----:B------:R-:W-:-:S13]  /*00b0*/  ISETP.GE.OR P0, PT, R5, UR6, P0 ;  /* 0x0000000605007c0c */ /* 0x000fda0008706670 */
[----:B------:R-:W-:Y:S05]  /*00c0*/  @P0 EXIT ;  /* 0x000000000000094d */ /* 0x000fea0003800000 */
[----:B------:R-:W0:Y:S01]  /*00d0*/  LDC R6, c[0x0][0x394] ;  /* 0x0000e500ff067b82 */ /* 0x000e220000000800 */
[----:B------:R-:W0:Y:S01]  /*00e0*/  LDCU UR4, c[0x0][0x398] ;  /* 0x00007300ff0477ac */ /* 0x000e220008000800 */
[----:B------:R-:W-:Y:S01]  /*00f0*/  I2FP.F32.S32 R0, UR6 ;  /* 0x0000000600007c45 */ /* 0x000fe20008201400 */
[----:B------:R-:W-:Y:S01]  /*0100*/  BSSY.RECONVERGENT B0, `(.L_x_0) ;  /* 0x0000011000007945 */ /* 0x000fe20003800200 */
[----:B------:R-:W-:-:S03]  /*0110*/  I2FP.F32.S32 R3, R5 ;  /* 0x0000000500037245 */ /* 0x000fc60000201400 */
[----:B------:R-:W-:-:S04]  /*0120*/  FADD R7, R0, -1 ;  /* 0xbf80000000077421 */ /* 0x000fc80000000000 */
[----:B------:R-:W1:Y:S01]  /*0130*/  MUFU.RCP R4, R7 ;  /* 0x0000000700047308 */ /* 0x000e620000001000 */
[----:B0-----:R-:W-:-:S04]  /*0140*/  FADD R0, -R6, UR4 ;  /* 0x0000000406007e21 */ /* 0x001fc80008000100 */
[----:B------:R-:W-:Y:S01]  /*0150*/  FMUL R0, R0, R3 ;  /* 0x0000000300007220 */ /* 0x000fe20000400000 */
[----:B-1----:R-:W-:-:S03]  /*0160*/  FFMA R9, -R7, R4, 1 ;  /* 0x3f80000007097423 */ /* 0x002fc60000000104 */
[----:B------:R-:W0:Y:S01]  /*0170*/  FCHK P0, R0, R7 ;  /* 0x0000000700007302 */ /* 0x000e220000000000 */
[----:B------:R-:W-:-:S04]  /*0180*/  FFMA R9, R4, R9, R4 ;  /* 0x0000000904097223 */ /* 0x000fc80000000004 */
[----:B------:R-:W-:-:S04]  /*0190*/  FFMA R4, R0, R9, RZ ;  /* 0x0000000900047223 */ /* 0x000fc800000000ff */
[----:B------:R-:W-:-:S04]  /*01a0*/  FFMA R3, -R7, R4, R0 ;  /* 0x0000000407037223 */ /* 0x000fc80000000100 */
[----:B------:R-:W-:Y:S01]  /*01b0*/  FFMA R4, R9, R3, R4 ;  /* 0x0000000309047223 */ /* 0x000fe20000000004 */
[----:B0-----:R-:W-:Y:S06]  /*01c0*/  @!P0 BRA `(.L_x_1) ;  /* 0x0000000000108947 */ /* 0x001fec0003800000 */
[----:B------:R-:W-:Y:S01]  /*01d0*/  IMAD.MOV.U32 R3, RZ, RZ, R7 ;  /* 0x000000ffff037224 */ /* 0x000fe200078e0007 */
[----:B------:R-:W-:-:S07]  /*01e0*/  MOV R6, 0x200 ;  /* 0x0000020000067802 */ /* 0x000fce0000000f00 */
[----:B------:R-:W-:Y:S05]  /*01f0*/  CALL.REL.NOINC `($__internal_0_$__cuda_sm3x_div_rn_noftz_f32_slowpath) ;  /* 0x0000000000e07944 */ /* 0x000fea0003c00000 */
[----:B------:R-:W-:-:S07]  /*0200*/  IMAD.MOV.U32 R4, RZ, RZ, R0 ;  /* 0x000000ffff047224 */ /* 0x000fce00078e0000 */
.L_x_1:
[----:B------:R-:W-:Y:S05]  /*0210*/  BSYNC.RECONVERGENT B0 ;  /* 0x0000000000007941 */ /* 0x000fea0003800200 */
.L_x_0:
[----:B------:R-:W0:Y:S01]  /*0220*/  LDCU UR4, c[0x0][0x38c] ;  /* 0x00007180ff0477ac */ /* 0x000e220008000800 */
[----:B------:R-:W1:Y:S01]  /*0230*/  LDC R8, c[0x0][0x39c] ;  /* 0x0000e700ff087b82 */ /* 0x000e620000000800 */
[----:B------:R-:W-:Y:S01]  /*0240*/  I2FP.F32.U32 R3, R2 ;  /* 0x0000000200037245 */ /* 0x000fe20000201000 */
[----:B------:R-:W-:Y:S01]  /*0250*/  BSSY.RECONVERGENT B0, `(.L_x_2) ;  /* 0x0000014000007945 */ /* 0x000fe20003800200 */
[----:B------:R-:W2:Y:S01]  /*0260*/  LDCU UR5, c[0x0][0x394] ;  /* 0x00007280ff0577ac */ /* 0x000ea20008000800 */
[----:B0-----:R-:W-:Y:S01]  /*0270*/  I2FP.F32.U32 R0, UR4 ;  /* 0x0000000400007c45 */ /* 0x001fe20008201000 */
[----:B------:R-:W1:Y:S01]  /*0280*/  LDCU UR4, c[0x0][0x3a0] ;  /* 0x00007400ff0477ac */ /* 0x000e620008000800 */
[----:B--2---:R-:W-:-:S03]  /*0290*/  FADD R4, R4, UR5 ;  /* 0x0000000504047e21 */ /* 0x004fc60008000000 */
[----:B------:R-:W-:-:S04]  /*02a0*/  FADD R7, R0, -1 ;  /* 0xbf80000000077421 */ /* 0x000fc80000000000 */
[----:B------:R-:W0:Y:S01]  /*02b0*/  MUFU.RCP R6, R7 ;  /* 0x0000000700067308 */ /* 0x000e220000001000 */
[----:B-1----:R-:W-:-:S04]  /*02c0*/  FADD R0, -R8, UR4 ;  /* 0x0000000408007e21 */ /* 0x002fc80008000100 */
[----:B------:R-:W-:Y:S01]  /*02d0*/  FMUL R0, R0, R3 ;  /* 0x0000000300007220 */ /* 0x000fe20000400000 */
[----:B0-----:R-:W-:-:S03]  /*02e0*/  FFMA R9, -R7, R6, 1 ;  /* 0x3f80000007097423 */ /* 0x001fc60000000106 */
        /* <DEDUP_REMOVED lines=10> */
.L_x_3:
[----:B------:R-:W-:Y:S05]  /*0390*/  BSYNC.RECONVERGENT B0 ;  /* 0x0000000000007941 */ /* 0x000fea0003800200 */
.L_x_2:
[----:B------:R-:W0:Y:S01]  /*03a0*/  LDCU UR6, c[0x0][0x390] ;  /* 0x00007200ff0677ac */ /* 0x000e220008000800 */
[----:B------:R-:W1:Y:S01]  /*03b0*/  LDC.64 R6, c[0x0][0x380] ;  /* 0x0000e000ff067b82 */ /* 0x000e620000000a00 */
[----:B------:R-:W-:Y:S01]  /*03c0*/  HFMA2 R9, -RZ, RZ, 0, 0 ;  /* 0x00000000ff097431 */ /* 0x000fe200000001ff */
[----:B------:R-:W2:Y:S01]  /*03d0*/  LDCU UR4, c[0x0][0x39c] ;  /* 0x00007380ff0477ac */ /* 0x000ea20008000800 */
[----:B0-----:R-:W-:Y:S01]  /*03e0*/  UISETP.GE.AND UP0, UPT, UR6, 0x1, UPT ;  /* 0x000000010600788c */ /* 0x001fe2000bf06270 */
[----:B--2---:R-:W-:-:S08]  /*03f0*/  FADD R12, R3, UR4 ;  /* 0x00000004030c7e21 */ /* 0x004fd00008000000 */
[----:B------:R-:W-:Y:S05]  /*0400*/  BRA.U !UP0, `(.L_x_4) ;  /* 0x0000000108447547 */ /* 0x000fea000b800000 */
[----:B------:R-:W-:Y:S01]  /*0410*/  BSSY.RECONVERGENT B0, `(.L_x_4) ;  /* 0x0000010000007945 */ /* 0x000fe20003800200 */
[----:B------:R-:W-:Y:S01]  /*0420*/  CS2R R8, SRZ ;  /* 0x0000000000087805 */ /* 0x000fe2000001ff00 */
[----:B------:R-:W-:Y:S02]  /*0430*/  IMAD.MOV.U32 R0, RZ, RZ, RZ ;  /* 0x000000ffff007224 */ /* 0x000fe400078e00ff */
[----:B------:R-:W-:Y:S02]  /*0440*/  IMAD.MOV.U32 R3, RZ, RZ, RZ ;  /* 0x000000ffff037224 */ /* 0x000fe400078e00ff */
[----:B------:R-:W-:-:S07]  /*0450*/  IMAD.MOV.U32 R10, RZ, RZ, RZ ;  /* 0x000000ffff0a7224 */ /* 0x000fce00078e00ff */
.L_x_5:
[----:B------:R-:W-:Y:S01]  /*0460*/  FADD R3, R3, -R0 ;  /* 0x8000000003037221 */ /* 0x000fe20000000000 */
[----:B------:R-:W-:Y:S01]  /*0470*/  FADD R11, R10, R10 ;  /* 0x0000000a0a0b7221 */ /* 0x000fe20000000000 */
[----:B------:R-:W-:Y:S02]  /*0480*/  IADD3 R9, PT, PT, R9, 0x1, RZ ;  /* 0x0000000109097810 */ /* 0x000fe40007ffe0ff */
[----:B------:R-:W-:Y:S01]  /*0490*/  FADD R10, R4, R3 ;  /* 0x00000003040a7221 */ /* 0x000fe20000000000 */
[----:B------:R-:W-:Y:S01]  /*04a0*/  FFMA R8, R11, R8, R12 ;  /* 0x000000080b087223 */ /* 0x000fe2000000000c */
[----:B------:R-:W-:Y:S02]  /*04b0*/  ISETP.GE.AND P0, PT, R9, UR6, PT ;  /* 0x0000000609007c0c */ /* 0x000fe4000bf06270 */
[----:B------:R-:W-:Y:S01]  /*04c0*/  FMUL R3, R10, R10 ;  /* 0x0000000a0a037220 */ /* 0x000fe20000400000 */
[----:B------:R-:W-:-:S04]  /*04d0*/  FMUL R0, R8, R8 ;  /* 0x0000000808007220 */ /* 0x000fc80000400000 */
[----:B------:R-:W-:-:S05]  /*04e0*/  FADD R11, R3, R0 ;  /* 0x00000000030b7221 */ /* 0x000fca0000000000 */
[----:B------:R-:W-:-:S13]  /*04f0*/  FSETP.LE.AND P1, PT, R11, 4, PT ;  /* 0x408000000b00780b */ /* 0x000fda0003f23000 */
[----:B------:R-:W-:Y:S05]  /*0500*/  @!P0 BRA P1, `(.L_x_5) ;  /* 0xfffffffc00d48947 */ /* 0x000fea000083ffff */
[----:B------:R-:W-:Y:S05]  /*0510*/  BSYNC.RECONVERGENT B0 ;  /* 0x0000000000007941 */ /* 0x000fea0003800200 */
.L_x_4:
[----:B------:R-:W0:Y:S01]  /*0520*/  LDCU UR7, c[0x0][0x388] ;  /* 0x00007100ff0777ac */ /* 0x000e220008000800 */
[----:B------:R-:W2:Y:S01]  /*0530*/  LDCU.64 UR4, c[0x0][0x358] ;  /* 0x00006b00ff0477ac */ /* 0x000ea20008000a00 */
[----:B0-----:R-:W-:-:S04]  /*0540*/  IMAD R5, R2, UR7, R5 ;  /* 0x0000000702057c24 */ /* 0x001fc8000f8e0205 */
[----:B-1----:R-:W-:-:S05]  /*0550*/  IMAD.WIDE R6, R5, 0x4, R6 ;  /* 0x0000000405067825 */ /* 0x002fca00078e0206 */
[----:B--2---:R-:W-:Y:S01]  /*0560*/  STG.E desc[UR4][R6.64], R9 ;  /* 0x0000000906007986 */ /* 0x004fe2000c101904 */
[----:B------:R-:W-:Y:S05]  /*0570*/  EXIT ;  /* 0x000000000000794d */ /* 0x000fea0003800000 */
        .weak           $__internal_0_$__cuda_sm3x_div_rn_noftz_f32_slowpath
        .type           $__internal_0_$__cuda_sm3x_div_rn_noftz_f32_slowpath,@function
        .size           $__internal_0_$__cuda_sm3x_div_rn_noftz_f32_slowpath,(.L_x_18 - $__internal_0_$__cuda_sm3x_div_rn_noftz_f32_slowpath)
$__internal_0_$__cuda_sm3x_div_rn_noftz_f32_slowpath:
[----:B------:R-:W-:Y:S01]  /*0580*/  SHF.R.U32.HI R8, RZ, 0x17, R3 ;  /* 0x00000017ff087819 */ /* 0x000fe20000011603 */
[----:B------:R-:W-:Y:S01]  /*0590*/  BSSY.RECONVERGENT B1, `(.L_x_6) ;  /* 0x0000062000017945 */ /* 0x000fe20003800200 */
[----:B------:R-:W-:Y:S02]  /*05a0*/  SHF.R.U32.HI R7, RZ, 0x17, R0 ;  /* 0x00000017ff077819 */ /* 0x000fe40000011600 */
[----:B------:R-:W-:Y:S02]  /*05b0*/  LOP3.LUT R12, R8, 0xff, RZ, 0xc0, !PT ;  /* 0x000000ff080c7812 */ /* 0x000fe400078ec0ff */
[----:B------:R-:W-:-:S03]  /*05c0*/  LOP3.LUT R10, R7, 0xff, RZ, 0xc0, !PT ;  /* 0x000000ff070a7812 */ /* 0x000fc600078ec0ff */
[----:B------:R-:W-:Y:S02]  /*05d0*/  VIADD R9, R12, 0xffffffff ;  /* 0xffffffff0c097836 */ /* 0x000fe40000000000 */
[----:B------:R-:W-:-:S03]  /*05e0*/  VIADD R8, R10, 0xffffffff ;  /* 0xffffffff0a087836 */ /* 0x000fc60000000000 */
[----:B------:R-:W-:-:S04]  /*05f0*/  ISETP.GT.U32.AND P0, PT, R9, 0xfd, PT ;  /* 0x000000fd0900780c */ /* 0x000fc80003f04070 */
[----:B------:R-:W-:-:S13]  /*0600*/  ISETP.GT.U32.OR P0, PT, R8, 0xfd, P0 ;  /* 0x000000fd0800780c */ /* 0x000fda0000704470 */
[----:B------:R-:W-:Y:S01]  /*0610*/  @!P0 IMAD.MOV.U32 R7, RZ, RZ, RZ ;  /* 0x000000ffff078224 */ /* 0x000fe200078e00ff */
[----:B------:R-:W-:Y:S06]  /*0620*/  @!P0 BRA `(.L_x_7) ;  /* 0x00000000005c8947 */ /* 0x000fec0003800000 */
[----:B------:R-:W-:Y:S02]  /*0630*/  FSETP.GTU.FTZ.AND P0, PT, |R0|, +INF , PT ;  /* 0x7f8000000000780b */ /* 0x000fe40003f1c200 */
[----:B------:R-:W-:-:S04]  /*0640*/  FSETP.GTU.FTZ.AND P1, PT, |R3|, +INF , PT ;  /* 0x7f8000000300780b */ /* 0x000fc80003f3c200 */
[----:B------:R-:W-:-:S13]  /*0650*/  PLOP3.LUT P0, PT, P0, P1, PT, 0xf8, 0x8f ;  /* 0x00000000008f781c */ /* 0x000fda0000703f70 */
[----:B------:R-:W-:Y:S05]  /*0660*/  @P0 BRA `(.L_x_8) ;  /* 0x00000004004c0947 */ /* 0x000fea0003800000 */
[----:B------:R-:W-:-:S13]  /*0670*/  LOP3.LUT P0, RZ, R3, 0x7fffffff, R0, 0xc8, !PT ;  /* 0x7fffffff03ff7812 */ /* 0x000fda000780c800 */
[----:B------:R-:W-:Y:S05]  /*0680*/  @!P0 BRA `(.L_x_9) ;  /* 0x00000004003c8947 */ /* 0x000fea0003800000 */
[C---:B------:R-:W-:Y:S02]  /*0690*/  FSETP.NEU.FTZ.AND P2, PT, |R0|.reuse, +INF , PT ;  /* 0x7f8000000000780b */ /* 0x040fe40003f5d200 */
[----:B------:R-:W-:Y:S02]  /*06a0*/  FSETP.NEU.FTZ.AND P1, PT, |R3|, +INF , PT ;  /* 0x7f8000000300780b */ /* 0x000fe40003f3d200 */
[----:B------:R-:W-:-:S11]  /*06b0*/  FSETP.NEU.FTZ.AND P0, PT, |R0|, +INF , PT ;  /* 0x7f8000000000780b */ /* 0x000fd60003f1d200 */
[----:B------:R-:W-:Y:S05]  /*06c0*/  @!P1 BRA !P2, `(.L_x_9) ;  /* 0x00000004002c9947 */ /* 0x000fea0005000000 */
[----:B------:R-:W-:-:S04]  /*06d0*/  LOP3.LUT P2, RZ, R0, 0x7fffffff, RZ, 0xc0, !PT ;  /* 0x7fffffff00ff7812 */ /* 0x000fc8000784c0ff */
[----:B------:R-:W-:-:S13]  /*06e0*/  PLOP3.LUT P1, PT, P1, P2, PT, 0x2f, 0xf2 ;  /* 0x0000000000f2781c */ /* 0x000fda0000f24577 */
[----:B------:R-:W-:Y:S05]  /*06f0*/  @P1 BRA `(.L_x_10) ;  /* 0x0000000400181947 */ /* 0x000fea0003800000 */
[----:B------:R-:W-:-:S04]  /*0700*/  LOP3.LUT P1, RZ, R3, 0x7fffffff, RZ, 0xc0, !PT ;  /* 0x7fffffff03ff7812 */ /* 0x000fc8000782c0ff */
[----:B------:R-:W-:-:S13]  /*0710*/  PLOP3.LUT P0, PT, P0, P1, PT, 0x2f, 0xf2 ;  /* 0x0000000000f2781c */ /* 0x000fda0000702577 */
[----:B------:R-:W-:Y:S05]  /*0720*/  @P0 BRA `(.L_x_11) ;  /* 0x0000000400000947 */ /* 0x000fea0003800000 */
[----:B------:R-:W-:Y:S02]  /*0730*/  ISETP.GE.AND P0, PT, R8, RZ, PT ;  /* 0x000000ff0800720c */ /* 0x000fe40003f06270 */
[----:B------:R-:W-:-:S11]  /*0740*/  ISETP.GE.AND P1, PT, R9, RZ, PT ;  /* 0x000000ff0900720c */ /* 0x000fd60003f26270 */
[----:B------:R-:W-:Y:S01]  /*0750*/  @P0 MOV R7, RZ ;  /* 0x000000ff00070202 */ /* 0x000fe20000000f00 */
[----:B------:R-:W-:Y:S02]  /*0760*/  @!P0 IMAD.MOV.U32 R7, RZ, RZ, -0x40 ;  /* 0xffffffc0ff078424 */ /* 0x000fe400078e00ff */
[----:B------:R-:W-:Y:S01]  /*0770*/  @!P0 FFMA R0, R0, 1.84467440737095516160e+19, RZ ;  /* 0x5f80000000008823 */ /* 0x000fe200000000ff */
[----:B------:R-:W-:Y:S01]  /*0780*/  @!P1 FFMA R3, R3, 1.84467440737095516160e+19, RZ ;  /* 0x5f80000003039823 */ /* 0x000fe200000000ff */
[----:B------:R-:W-:-:S07]  /*0790*/  @!P1 VIADD R7, R7, 0x40 ;  /* 0x0000004007079836 */ /* 0x000fce0000000000 */
.L_x_7:
[----:B------:R-:W-:Y:S01]  /*07a0*/  LEA R8, R12, 0xc0800000, 0x17 ;  /* 0xc08000000c087811 */ /* 0x000fe200078eb8ff */
[----:B------:R-:W-:Y:S04]  /*07b0*/  BSSY.RECONVERGENT B2, `(.L_x_12) ;  /* 0x0000036000027945 */ /* 0x000fe80003800200 */
[----:B------:R-:W-:Y:S01]  /*07c0*/  IMAD.IADD R8, R3, 0x1, -R8 ;  /* 0x0000000103087824 */ /* 0x000fe200078e0a08 */
[----:B------:R-:W-:-:S03]  /*07d0*/  IADD3 R3, PT, PT, R10, -0x7f, RZ ;  /* 0xffffff810a037810 */ /* 0x000fc60007ffe0ff */
[----:B------:R0:W1:Y:S01]  /*07e0*/  MUFU.RCP R9, R8 ;  /* 0x0000000800097308 */ /* 0x0000620000001000 */
[----:B------:R-:W-:Y:S01]  /*07f0*/  FADD.FTZ R11, -R8, -RZ ;  /* 0x800000ff080b7221 */ /* 0x000fe20000010100 */
[C---:B------:R-:W-:Y:S01]  /*0800*/  IMAD R0, R3.reuse, -0x800000, R0 ;  /* 0xff80000003007824 */ /* 0x040fe200078e0200 */
[----:B0-----:R-:W-:-:S05]  /*0810*/  IADD3 R8, PT, PT, R3, 0x7f, -R12 ;  /* 0x0000007f03087810 */ /* 0x001fca0007ffe80c */
[----:B------:R-:W-:Y:S02]  /*0820*/  IMAD.IADD R8, R8, 0x1, R7 ;  /* 0x0000000108087824 */ /* 0x000fe400078e0207 */
[----:B-1----:R-:W-:-:S04]  /*0830*/  FFMA R10, R9, R11, 1 ;  /* 0x3f800000090a7423 */ /* 0x002fc8000000000b */
[----:B------:R-:W-:-:S04]  /*0840*/  FFMA R14, R9, R10, R9 ;  /* 0x0000000a090e7223 */ /* 0x000fc80000000009 */
[----:B------:R-:W-:-:S04]  /*0850*/  FFMA R9, R0, R14, RZ ;  /* 0x0000000e00097223 */ /* 0x000fc800000000ff */
[----:B------:R-:W-:-:S04]  /*0860*/  FFMA R10, R11, R9, R0 ;  /* 0x000000090b0a7223 */ /* 0x000fc80000000000 */
[----:B------:R-:W-:-:S04]  /*0870*/  FFMA R9, R14, R10, R9 ;  /* 0x0000000a0e097223 */ /* 0x000fc80000000009 */
[----:B------:R-:W-:-:S04]  /*0880*/  FFMA R10, R11, R9, R0 ;  /* 0x000000090b0a7223 */ /* 0x000fc80000000000 */
[----:B------:R-:W-:-:S05]  /*0890*/  FFMA R0, R14, R10, R9 ;  /* 0x0000000a0e007223 */ /* 0x000fca0000000009 */
[----:B------:R-:W-:-:S04]  /*08a0*/  SHF.R.U32.HI R3, RZ, 0x17, R0 ;  /* 0x00000017ff037819 */ /* 0x000fc80000011600 */
[----:B------:R-:W-:-:S05]  /*08b0*/  LOP3.LUT R3, R3, 0xff, RZ, 0xc0, !PT ;  /* 0x000000ff03037812 */ /* 0x000fca00078ec0ff */
[----:B------:R-:W-:-:S04]  /*08c0*/  IMAD.IADD R11, R3, 0x1, R8 ;  /* 0x00000001030b7824 */ /* 0x000fc800078e0208 */
[----:B------:R-:W-:-:S05]  /*08d0*/  VIADD R3, R11, 0xffffffff ;  /* 0xffffffff0b037836 */ /* 0x000fca0000000000 */
[----:B------:R-:W-:-:S13]  /*08e0*/  ISETP.GE.U32.AND P0, PT, R3, 0xfe, PT ;  /* 0x000000fe0300780c */ /* 0x000fda0003f06070 */
[----:B------:R-:W-:Y:S05]  /*08f0*/  @!P0 BRA `(.L_x_13) ;  /* 0x0000000000808947 */ /* 0x000fea0003800000 */
[----:B------:R-:W-:-:S13]  /*0900*/  ISETP.GT.AND P0, PT, R11, 0xfe, PT ;  /* 0x000000fe0b00780c */ /* 0x000fda0003f04270 */
[----:B------:R-:W-:Y:S05]  /*0910*/  @P0 BRA `(.L_x_14) ;  /* 0x00000000006c0947 */ /* 0x000fea0003800000 */
[----:B------:R-:W-:-:S13]  /*0920*/  ISETP.GE.AND P0, PT, R11, 0x1, PT ;  /* 0x000000010b00780c */ /* 0x000fda0003f06270 */
[----:B------:R-:W-:Y:S05]  /*0930*/  @P0 BRA `(.L_x_15) ;  /* 0x0000000000740947 */ /* 0x000fea0003800000 */
[----:B------:R-:W-:Y:S02]  /*0940*/  ISETP.GE.AND P0, PT, R11, -0x18, PT ;  /* 0xffffffe80b00780c */ /* 0x000fe40003f06270 */
[----:B------:R-:W-:-:S11]  /*0950*/  LOP3.LUT R0, R0, 0x80000000, RZ, 0xc0, !PT ;  /* 0x8000000000007812 */ /* 0x000fd600078ec0ff */
[----:B------:R-:W-:Y:S05]  /*0960*/  @!P0 BRA `(.L_x_15) ;  /* 0x0000000000688947 */ /* 0x000fea0003800000 */
[CCC-:B------:R-:W-:Y:S01]  /*0970*/  FFMA.RZ R3, R14.reuse, R10.reuse, R9.reuse ;  /* 0x0000000a0e037223 */ /* 0x1c0fe2000000c009 */
[CCC-:B------:R-:W-:Y:S01]  /*0980*/  FFMA.RM R8, R14.reuse, R10.reuse, R9.reuse ;  /* 0x0000000a0e087223 */ /* 0x1c0fe20000004009 */
[C---:B------:R-:W-:Y:S02]  /*0990*/  ISETP.NE.AND P2, PT, R11.reuse, RZ, PT ;  /* 0x000000ff0b00720c */ /* 0x040fe40003f45270 */
[----:B------:R-:W-:Y:S02]  /*09a0*/  ISETP.NE.AND P1, PT, R11, RZ, PT ;  /* 0x000000ff0b00720c */ /* 0x000fe40003f25270 */
[----:B------:R-:W-:Y:S01]  /*09b0*/  LOP3.LUT R7, R3, 0x7fffff, RZ, 0xc0, !PT ;  /* 0x007fffff03077812 */ /* 0x000fe200078ec0ff */
[----:B------:R-:W-:Y:S01]  /*09c0*/  FFMA.RP R3, R14, R10, R9 ;  /* 0x0000000a0e037223 */ /* 0x000fe20000008009 */
[----:B------:R-:W-:Y:S01]  /*09d0*/  IADD3 R10, PT, PT, R11, 0x20, RZ ;  /* 0x000000200b0a7810 */ /* 0x000fe20007ffe0ff */
[----:B------:R-:W-:Y:S01]  /*09e0*/  IMAD.MOV R9, RZ, RZ, -R11 ;  /* 0x000000ffff097224 */ /* 0x000fe200078e0a0b */
[----:B------:R-:W-:-:S02]  /*09f0*/  LOP3.LUT R7, R7, 0x800000, RZ, 0xfc, !PT ;  /* 0x0080000007077812 */ /* 0x000fc400078efcff */
[----:B------:R-:W-:Y:S02]  /*0a00*/  FSETP.NEU.FTZ.AND P0, PT, R3, R8, PT ;  /* 0x000000080300720b */ /* 0x000fe40003f1d000 */
[----:B------:R-:W-:Y:S02]  /*0a10*/  SHF.L.U32 R10, R7, R10, RZ ;  /* 0x0000000a070a7219 */ /* 0x000fe400000006ff */
[----:B------:R-:W-:Y:S02]  /*0a20*/  SEL R8, R9, RZ, P2 ;  /* 0x000000ff09087207 */ /* 0x000fe40001000000 */
[----:B------:R-:W-:Y:S02]  /*0a30*/  ISETP.NE.AND P1, PT, R10, RZ, P1 ;  /* 0x000000ff0a00720c */ /* 0x000fe40000f25270 */
[----:B------:R-:W-:Y:S02]  /*0a40*/  SHF.R.U32.HI R8, RZ, R8, R7 ;  /* 0x00000008ff087219 */ /* 0x000fe40000011607 */
[----:B------:R-:W-:-:S02]  /*0a50*/  PLOP3.LUT P0, PT, P0, P1, PT, 0xf8, 0x8f ;  /* 0x00000000008f781c */ /* 0x000fc40000703f70 */
[----:B------:R-:W-:Y:S02]  /*0a60*/  SHF.R.U32.HI R10, RZ, 0x1, R8 ;  /* 0x00000001ff0a7819 */ /* 0x000fe40000011608 */
[----:B------:R-:W-:-:S04]  /*0a70*/  SEL R3, RZ, 0x1, !P0 ;  /* 0x00000001ff037807 */ /* 0x000fc80004000000 */
[----:B------:R-:W-:-:S04]  /*0a80*/  LOP3.LUT R3, R3, 0x1, R10, 0xf8, !PT ;  /* 0x0000000103037812 */ /* 0x000fc800078ef80a */
[----:B------:R-:W-:-:S05]  /*0a90*/  LOP3.LUT R3, R3, R8, RZ, 0xc0, !PT ;  /* 0x0000000803037212 */ /* 0x000fca00078ec0ff */
[----:B------:R-:W-:-:S05]  /*0aa0*/  IMAD.IADD R3, R10, 0x1, R3 ;  /* 0x000000010a037824 */ /* 0x000fca00078e0203 */
[----:B------:R-:W-:Y:S01]  /*0ab0*/  LOP3.LUT R0, R3, R0, RZ, 0xfc, !PT ;  /* 0x0000000003007212 */ /* 0x000fe200078efcff */
[----:B------:R-:W-:Y:S06]  /*0ac0*/  BRA `(.L_x_15) ;  /* 0x0000000000107947 */ /* 0x000fec0003800000 */
.L_x_14:
[----:B------:R-:W-:-:S04]  /*0ad0*/  LOP3.LUT R0, R0, 0x80000000, RZ, 0xc0, !PT ;  /* 0x8000000000007812 */ /* 0x000fc800078ec0ff */
[----:B------:R-:W-:Y:S01]  /*0ae0*/  LOP3.LUT R0, R0, 0x7f800000, RZ, 0xfc, !PT ;  /* 0x7f80000000007812 */ /* 0x000fe200078efcff */
[----:B------:R-:W-:Y:S06]  /*0af0*/  BRA `(.L_x_15) ;  /* 0x0000000000047947 */ /* 0x000fec0003800000 */
.L_x_13:
[----:B------:R-:W-:-:S07]  /*0b00*/  LEA R0, R8, R0, 0x17 ;  /* 0x0000000008007211 */ /* 0x000fce00078eb8ff */
.L_x_15:
[----:B------:R-:W-:Y:S05]  /*0b10*/  BSYNC.RECONVERGENT B2 ;  /* 0x0000000000027941 */ /* 0x000fea0003800200 */
.L_x_12:
[----:B------:R-:W-:Y:S05]  /*0b20*/  BRA `(.L_x_16) ;  /* 0x0000000000207947 */ /* 0x000fea0003800000 */
.L_x_11:
[----:B------:R-:W-:-:S04]  /*0b30*/  LOP3.LUT R0, R3, 0x80000000, R0, 0x48, !PT ;  /* 0x8000000003007812 */ /* 0x000fc800078e4800 */
[----:B------:R-:W-:Y:S01]  /*0b40*/  LOP3.LUT R0, R0, 0x7f800000, RZ, 0xfc, !PT ;  /* 0x7f80000000007812 */ /* 0x000fe200078efcff */
[----:B------:R-:W-:Y:S06]  /*0b50*/  BRA `(.L_x_16) ;  /* 0x0000000000147947 */ /* 0x000fec0003800000 */
.L_x_10:
[----:B------:R-:W-:Y:S01]  /*0b60*/  LOP3.LUT R0, R3, 0x80000000, R0, 0x48, !PT ;  /* 0x8000000003007812 */ /* 0x000fe200078e4800 */
[----:B------:R-:W-:Y:S06]  /*0b70*/  BRA `(.L_x_16) ;  /* 0x00000000000c7947 */ /* 0x000fec0003800000 */
.L_x_9:
[----:B------:R-:W0:Y:S01]  /*0b80*/  MUFU.RSQ R0, -QNAN ;  /* 0xffc0000000007908 */ /* 0x000e220000001400 */
[----:B------:R-:W-:Y:S05]  /*0b90*/  BRA `(.L_x_16) ;  /* 0x0000000000047947 */ /* 0x000fea0003800000 */
.L_x_8:
[----:B------:R-:W-:-:S07]  /*0ba0*/  FADD.FTZ R0, R0, R3 ;  /* 0x0000000300007221 */ /* 0x000fce0000010000 */
.L_x_16:
[----:B------:R-:W-:Y:S05]  /*0bb0*/  BSYNC.RECONVERGENT B1 ;  /* 0x0000000000017941 */ /* 0x000fea0003800200 */
.L_x_6:
[----:B------:R-:W-:-:S04]  /*0bc0*/  IMAD.MOV.U32 R7, RZ, RZ, 0x0 ;  /* 0x00000000ff077424 */ /* 0x000fc800078e00ff */
[----:B0-----:R-:W-:Y:S05]  /*0bd0*/  RET.REL.NODEC R6 `(mandelbrot) ;  /* 0xfffffff406087950 */ /* 0x001fea0003c3ffff */
.L_x_17:
[----:B------:R-:W-:-:S00]  /*0be0*/  BRA `(.L_x_17) ;  /* 0xfffffffc00fc7947 */ /* 0x000fc0000383ffff */
[----:B------:R-:W-:-:S00]  /*0bf0*/  NOP ;  /* 0x0000000000007918 */ /* 0x000fc00000000000 */
        /* <DEDUP_REMOVED lines=8> */
.L_x_18:


//--------------------- .nv.shared.reserved.0     --------------------------
	.section	.nv.shared.reserved.0,"aw",@nobits
	.weak		__nv_reservedSMEM_offset_0_alias
	.size		__nv_reservedSMEM_offset_0_alias, 0, 64
	.other		__nv_reservedSMEM_offset_0_alias,@"STO_CUDA_RESERVED_SHARED STV_DEFAULT"
__nv_reservedSMEM_offset_0_alias:
	.zero		0
	.zero		64


//--------------------- .nv.constant0.mandelbrot  --------------------------
	.section	.nv.constant0.mandelbrot,"a",@progbits
	.sectionflags	@""
	.align	4
.nv.constant0.mandelbrot:
	.zero		932


//--------------------- SYMBOLS --------------------------

	.type		.nv.reservedSmem.offset0,@object
	.size		.nv.reservedSmem.offset0,0x4
